//
// Generated by NVIDIA NVVM Compiler
//
// Compiler Build ID: CL-36424714
// Cuda compilation tools, release 13.0, V13.0.88
// Based on NVVM 20.0.0
//

.version 9.0
.target sm_100
.address_size 64

	// .globl	_Z12bitonic_sortPiiii

.visible .entry _Z12bitonic_sortPiiii(
	.param .u64 .ptr .align 1 _Z12bitonic_sortPiiii_param_0,
	.param .u32 _Z12bitonic_sortPiiii_param_1,
	.param .u32 _Z12bitonic_sortPiiii_param_2,
	.param .u32 _Z12bitonic_sortPiiii_param_3
)
{
	.reg .pred 	%p<8>;
	.reg .b32 	%r<18>;
	.reg .b64 	%rd<7>;

	ld.param.u64 	%rd3, [_Z12bitonic_sortPiiii_param_0];
	ld.param.u32 	%r9, [_Z12bitonic_sortPiiii_param_1];
	ld.param.u32 	%r10, [_Z12bitonic_sortPiiii_param_2];
	ld.param.u32 	%r11, [_Z12bitonic_sortPiiii_param_3];
	mov.u32 	%r12, %ctaid.x;
	mov.u32 	%r13, %ntid.x;
	mov.u32 	%r14, %tid.x;
	mad.lo.s32 	%r1, %r12, %r13, %r14;
	setp.ge.s32 	%p1, %r1, %r11;
	@%p1 bra 	$L__BB0_6;
	xor.b32  	%r2, %r9, %r1;
	setp.le.s32 	%p2, %r2, %r1;
	setp.ge.s32 	%p3, %r2, %r11;
	or.pred  	%p4, %p2, %p3;
	@%p4 bra 	$L__BB0_6;
	cvta.to.global.u64 	%rd4, %rd3;
	and.b32  	%r15, %r10, %r1;
	setp.ne.s32 	%p5, %r15, 0;
	mul.wide.s32 	%rd5, %r1, 4;
	add.s64 	%rd1, %rd4, %rd5;
	mul.wide.s32 	%rd6, %r2, 4;
	add.s64 	%rd2, %rd4, %rd6;
	@%p5 bra 	$L__BB0_4;
	ld.global.u32 	%r17, [%rd1];
	ld.global.u32 	%r16, [%rd2];
	setp.gt.s32 	%p7, %r17, %r16;
	@%p7 bra 	$L__BB0_5;
	bra.uni 	$L__BB0_6;
$L__BB0_4:
	ld.global.u32 	%r17, [%rd1];
	ld.global.u32 	%r16, [%rd2];
	setp.ge.s32 	%p6, %r17, %r16;
	@%p6 bra 	$L__BB0_6;
$L__BB0_5:
	st.global.u32 	[%rd1], %r16;
	st.global.u32 	[%rd2], %r17;
$L__BB0_6:
	ret;

}


// ===== COMPILED SASS (sm_100) =====

	.target	sm_100

	.elftype	@"ET_EXEC"


//--------------------- .note.nv.tkinfo           --------------------------
	.section	.note.nv.tkinfo,"",@"SHT_NOTE"
	.sectionflags	@"SHF_NOTE_NV_TKINFO"
	.tkinfo
        /*0018*/ 	.word	0x00000002
        /*0030*/ 	.string	""
        /*0030*/ 	.string	"ptxas"
        /*0030*/ 	.string	"Cuda compilation tools, release 13.0, V13.0.88"
        /*0030*/ 	.string	"Build cuda_13.0.r13.0/compiler.36424714_0"
        /*0030*/ 	.string	"-arch sm_100 -m 64 "



//--------------------- .note.nv.cuinfo           --------------------------
	.section	.note.nv.cuinfo,"",@"SHT_NOTE"
	.sectionflags	@"SHF_NOTE_NV_CUINFO"
        /*0018*/ 	.short	0x0002
        /*001a*/ 	.short	0x0064
        /*001c*/ 	.short	0x0082
	.zero		2


//--------------------- .nv.info                  --------------------------
	.section	.nv.info,"",@"SHT_CUDA_INFO"
	.align	4


	//----- nvinfo : EIATTR_REGCOUNT
	.align		4
        /*0000*/ 	.byte	0x04, 0x2f
        /*0002*/ 	.short	(.L_1 - .L_0)
	.align		4
.L_0:
        /*0004*/ 	.word	index@(_Z12bitonic_sortPiiii)
        /*0008*/ 	.word	0x0000000a


	//----- nvinfo : EIATTR_FRAME_SIZE
	.align		4
.L_1:
        /*000c*/ 	.byte	0x04, 0x11
        /*000e*/ 	.short	(.L_3 - .L_2)
	.align		4
.L_2:
        /*0010*/ 	.word	index@(_Z12bitonic_sortPiiii)
        /*0014*/ 	.word	0x00000000


	//----- nvinfo : EIATTR_MIN_STACK_SIZE
	.align		4
.L_3:
        /*0018*/ 	.byte	0x04, 0x12
        /*001a*/ 	.short	(.L_5 - .L_4)
	.align		4
.L_4:
        /*001c*/ 	.word	index@(_Z12bitonic_sortPiiii)
        /*0020*/ 	.word	0x00000000
.L_5:


//--------------------- .nv.compat                --------------------------
	.section	.nv.compat,"",@"SHT_CUDA_COMPAT_INFO"
	.align	4
        /*0000*/ 	.byte	0x02, 0x09, 0x00, 0x00, 0x02, 0x02, 0x01, 0x00, 0x02, 0x05, 0x05, 0x00, 0x03, 0x07, 0x01, 0x01
        /*0010*/ 	.byte	0x02, 0x03, 0x00, 0x00, 0x02, 0x06, 0x01, 0x00, 0x04, 0x0b, 0x08, 0x00, 0x09, 0x00, 0x00, 0x00
        /*0020*/ 	.byte	0x00, 0x00, 0x00, 0x00


//--------------------- .nv.info._Z12bitonic_sortPiiii --------------------------
	.section	.nv.info._Z12bitonic_sortPiiii,"",@"SHT_CUDA_INFO"
	.sectionflags	@""
	.align	4


	//----- nvinfo : EIATTR_CUDA_API_VERSION
	.align		4
        /*0000*/ 	.byte	0x04, 0x37
        /*0002*/ 	.short	(.L_7 - .L_6)
.L_6:
        /*0004*/ 	.word	0x00000082


	//----- nvinfo : EIATTR_KPARAM_INFO
	.align		4
.L_7:
        /*0008*/ 	.byte	0x04, 0x17
        /*000a*/ 	.short	(.L_9 - .L_8)
.L_8:
        /*000c*/ 	.word	0x00000000
        /*0010*/ 	.short	0x0003
        /*0012*/ 	.short	0x0010
        /*0014*/ 	.byte	0x00, 0xf0, 0x11, 0x00


	//----- nvinfo : EIATTR_KPARAM_INFO
	.align		4
.L_9:
        /*0018*/ 	.byte	0x04, 0x17
        /*001a*/ 	.short	(.L_11 - .L_10)
.L_10:
        /*001c*/ 	.word	0x00000000
        /*0020*/ 	.short	0x0002
        /*0022*/ 	.short	0x000c
        /*0024*/ 	.byte	0x00, 0xf0, 0x11, 0x00


	//----- nvinfo : EIATTR_KPARAM_INFO
	.align		4
.L_11:
        /*0028*/ 	.byte	0x04, 0x17
        /*002a*/ 	.short	(.L_13 - .L_12)
.L_12:
        /*002c*/ 	.word	0x00000000
        /*0030*/ 	.short	0x0001
        /*0032*/ 	.short	0x0008
        /*0034*/ 	.byte	0x00, 0xf0, 0x11, 0x00


	//----- nvinfo : EIATTR_KPARAM_INFO
	.align		4
.L_13:
        /*0038*/ 	.byte	0x04, 0x17
        /*003a*/ 	.short	(.L_15 - .L_14)
.L_14:
        /*003c*/ 	.word	0x00000000
        /*0040*/ 	.short	0x0000
        /*0042*/ 	.short	0x0000
        /*0044*/ 	.byte	0x00, 0xf5, 0x21, 0x00


	//----- nvinfo : EIATTR_SPARSE_MMA_MASK
	.align		4
.L_15:
        /*0048*/ 	.byte	0x03, 0x50
        /*004a*/ 	.short	0x0000


	//----- nvinfo : EIATTR_MAXREG_COUNT
	.align		4
        /*004c*/ 	.byte	0x03, 0x1b
        /*004e*/ 	.short	0x00ff


	//----- nvinfo : EIATTR_MERCURY_ISA_VERSION
	.align		4
        /*0050*/ 	.byte	0x03, 0x5f
        /*0052*/ 	.short	0x0101


	//----- nvinfo : EIATTR_VRC_CTA_INIT_COUNT
	.align		4
        /*0054*/ 	.byte	0x02, 0x4a
	.zero		1
	.zero		1


	//----- nvinfo : EIATTR_EXIT_INSTR_OFFSETS
	.align		4
        /*0058*/ 	.byte	0x04, 0x1c
        /*005a*/ 	.short	(.L_17 - .L_16)


	//   ....[0]....
.L_16:
        /*005c*/ 	.word	0x00000070


	//   ....[1]....
        /*0060*/ 	.word	0x000000c0


	//   ....[2]....
        /*0064*/ 	.word	0x00000190


	//   ....[3]....
        /*0068*/ 	.word	0x000001d0


	//   ....[4]....
        /*006c*/ 	.word	0x00000210


	//----- nvinfo : EIATTR_CRS_STACK_SIZE
	.align		4
.L_17:
        /*0070*/ 	.byte	0x04, 0x1e
        /*0072*/ 	.short	(.L_19 - .L_18)
.L_18:
        /*0074*/ 	.word	0x00000000


	//----- nvinfo : EIATTR_CBANK_PARAM_SIZE
	.align		4
.L_19:
        /*0078*/ 	.byte	0x03, 0x19
        /*007a*/ 	.short	0x0014


	//----- nvinfo : EIATTR_PARAM_CBANK
	.align		4
        /*007c*/ 	.byte	0x04, 0x0a
        /*007e*/ 	.short	(.L_21 - .L_20)
	.align		4
.L_20:
        /*0080*/ 	.word	index@(.nv.constant0._Z12bitonic_sortPiiii)
        /*0084*/ 	.short	0x0380
        /*0086*/ 	.short	0x0014


	//----- nvinfo : EIATTR_SW_WAR
	.align		4
.L_21:
        /*0088*/ 	.byte	0x04, 0x36
        /*008a*/ 	.short	(.L_23 - .L_22)
.L_22:
        /*008c*/ 	.word	0x00000008
.L_23:


//--------------------- .nv.callgraph             --------------------------
	.section	.nv.callgraph,"",@"SHT_CUDA_CALLGRAPH"
	.align	4
	.sectionentsize	8
	.align		4
        /*0000*/ 	.word	0x00000000
	.align		4
        /*0004*/ 	.word	0xffffffff
	.align		4
        /*0008*/ 	.word	0x00000000
	.align		4
        /*000c*/ 	.word	0xfffffffe
	.align		4
        /*0010*/ 	.word	0x00000000
	.align		4
        /*0014*/ 	.word	0xfffffffd
	.align		4
        /*0018*/ 	.word	0x00000000
	.align		4
        /*001c*/ 	.word	0xfffffffc


//--------------------- .text._Z12bitonic_sortPiiii --------------------------
	.section	.text._Z12bitonic_sortPiiii,"ax",@progbits
	.align	128
        .global         _Z12bitonic_sortPiiii
        .type           _Z12bitonic_sortPiiii,@function
        .size           _Z12bitonic_sortPiiii,(.L_x_4 - _Z12bitonic_sortPiiii)
        .other          _Z12bitonic_sortPiiii,@"STO_CUDA_ENTRY STV_DEFAULT"
_Z12bitonic_sortPiiii:
.text._Z12bitonic_sortPiiii:
[----:B------:R-:W-:Y:S01]  /*0000*/  LDC R1, c[0x0][0x37c] ;  /* 0x0000df00ff017b82 */ /* 0x000fe20000000800 */
[----:B------:R-:W0:Y:S07]  /*0010*/  S2R R0, SR_TID.X ;  /* 0x0000000000007919 */ /* 0x000e2e0000002100 */
[----:B------:R-:W0:Y:S01]  /*0020*/  S2UR UR4, SR_CTAID.X ;  /* 0x00000000000479c3 */ /* 0x000e220000002500 */
[----:B------:R-:W1:Y:S07]  /*0030*/  LDCU UR5, c[0x0][0x390] ;  /* 0x00007200ff0577ac */ /* 0x000e6e0008000800 */
[----:B------:R-:W0:Y:S02]  /*0040*/  LDC R3, c[0x0][0x360] ;  /* 0x0000d800ff037b82 */ /* 0x000e240000000800 */
[----:B0-----:R-:W-:-:S05]  /*0050*/  IMAD R3, R3, UR4, R0 ;  /* 0x0000000403037c24 */ /* 0x001fca000f8e0200 */
[----:B-1----:R-:W-:-:S13]  /*0060*/  ISETP.GE.AND P0, PT, R3, UR5, PT ;  /* 0x0000000503007c0c */ /* 0x002fda000bf06270 */
[----:B------:R-:W-:Y:S05]  /*0070*/  @P0 EXIT ;  /* 0x000000000000094d */ /* 0x000fea0003800000 */
[----:B------:R-:W0:Y:S02]  /*0080*/  LDCU UR4, c[0x0][0x388] ;  /* 0x00007100ff0477ac */ /* 0x000e240008000800 */
[----:B0-----:R-:W-:-:S04]  /*0090*/  LOP3.LUT R0, R3, UR4, RZ, 0x3c, !PT ;  /* 0x0000000403007c12 */ /* 0x001fc8000f8e3cff */
[----:B------:R-:W-:-:S04]  /*00a0*/  ISETP.GE.AND P0, PT, R0, UR5, PT ;  /* 0x0000000500007c0c */ /* 0x000fc8000bf06270 */
[----:B------:R-:W-:-:S13]  /*00b0*/  ISETP.LE.OR P0, PT, R0, R3, P0 ;  /* 0x000000030000720c */ /* 0x000fda0000703670 */
[----:B------:R-:W-:Y:S05]  /*00c0*/  @P0 EXIT ;  /* 0x000000000000094d */ /* 0x000fea0003800000 */
[----:B------:R-:W0:Y:S01]  /*00d0*/  LDCU UR6, c[0x0][0x38c] ;  /* 0x00007180ff0677ac */ /* 0x000e220008000800 */
[----:B------:R-:W1:Y:S01]  /*00e0*/  LDC.64 R4, c[0x0][0x380] ;  /* 0x0000e000ff047b82 */ /* 0x000e620000000a00 */
[----:B------:R-:W-:Y:S01]  /*00f0*/  BSSY.RECONVERGENT B0, `(.L_x_0) ;  /* 0x000000f000007945 */ /* 0x000fe20003800200 */
[----:B------:R-:W2:Y:S01]  /*0100*/  LDCU.64 UR4, c[0x0][0x358] ;  /* 0x00006b00ff0477ac */ /* 0x000ea20008000a00 */
[C---:B0-----:R-:W-:Y:S01]  /*0110*/  LOP3.LUT P0, RZ, R3.reuse, UR6, RZ, 0xc0, !PT ;  /* 0x0000000603ff7c12 */ /* 0x041fe2000f80c0ff */
[----:B-1----:R-:W-:-:S04]  /*0120*/  IMAD.WIDE R2, R3, 0x4, R4 ;  /* 0x0000000403027825 */ /* 0x002fc800078e0204 */
[----:B------:R-:W-:-:S08]  /*0130*/  IMAD.WIDE R4, R0, 0x4, R4 ;  /* 0x0000000400047825 */ /* 0x000fd000078e0204 */
[----:B--2---:R-:W-:Y:S05]  /*0140*/  @P0 BRA `(.L_x_1) ;  /* 0x0000000000140947 */ /* 0x004fea0003800000 */
[----:B------:R-:W2:Y:S04]  /*0150*/  LDG.E R7, desc[UR4][R2.64] ;  /* 0x0000000402077981 */ /* 0x000ea8000c1e1900 */
[----:B------:R-:W2:Y:S02]  /*0160*/  LDG.E R0, desc[UR4][R4.64] ;  /* 0x0000000404007981 */ /* 0x000ea4000c1e1900 */
[----:B--2---:R-:W-:-:S13]  /*0170*/  ISETP.GT.AND P0, PT, R7, R0, PT ;  /* 0x000000000700720c */ /* 0x004fda0003f04270 */
[----:B------:R-:W-:Y:S05]  /*0180*/  @P0 BRA `(.L_x_2) ;  /* 0x0000000000140947 */ /* 0x000fea0003800000 */
[----:B------:R-:W-:Y:S05]  /*0190*/  EXIT ;  /* 0x000000000000794d */ /* 0x000fea0003800000 */
.L_x_1:
[----:B------:R-:W2:Y:S04]  /*01a0*/  LDG.E R7, desc[UR4][R2.64] ;  /* 0x0000000402077981 */ /* 0x000ea8000c1e1900 */
[----:B------:R-:W2:Y:S02]  /*01b0*/  LDG.E R0, desc[UR4][R4.64] ;  /* 0x0000000404007981 */ /* 0x000ea4000c1e1900 */
[----:B--2---:R-:W-:-:S13]  /*01c0*/  ISETP.GE.AND P0, PT, R7, R0, PT ;  /* 0x000000000700720c */ /* 0x004fda0003f06270 */
[----:B------:R-:W-:Y:S05]  /*01d0*/  @P0 EXIT ;  /* 0x000000000000094d */ /* 0x000fea0003800000 */
.L_x_2:
[----:B------:R-:W-:Y:S05]  /*01e0*/  BSYNC.RECONVERGENT B0 ;  /* 0x0000000000007941 */ /* 0x000fea0003800200 */
.L_x_0:
[----:B------:R-:W-:Y:S04]  /*01f0*/  STG.E desc[UR4][R2.64], R0 ;  /* 0x0000000002007986 */ /* 0x000fe8000c101904 */
[----:B------:R-:W-:Y:S01]  /*0200*/  STG.E desc[UR4][R4.64], R7 ;  /* 0x0000000704007986 */ /* 0x000fe2000c101904 */
[----:B------:R-:W-:Y:S05]  /*0210*/  EXIT ;  /* 0x000000000000794d */ /* 0x000fea0003800000 */
.L_x_3:
[----:B------:R-:W-:-:S00]  /*0220*/  BRA `(.L_x_3) ;  /* 0xfffffffc00fc7947 */ /* 0x000fc0000383ffff */
[----:B------:R-:W-:-:S00]  /*0230*/  NOP ;  /* 0x0000000000007918 */ /* 0x000fc00000000000 */
        /* <DEDUP_REMOVED lines=12> */
.L_x_4:


//--------------------- .nv.shared.reserved.0     --------------------------
	.section	.nv.shared.reserved.0,"aw",@nobits
	.weak		__nv_reservedSMEM_offset_0_alias
	.size		__nv_reservedSMEM_offset_0_alias, 0, 64
	.other		__nv_reservedSMEM_offset_0_alias,@"STO_CUDA_RESERVED_SHARED STV_DEFAULT"
__nv_reservedSMEM_offset_0_alias:
	.zero		0
	.zero		64


//--------------------- .nv.constant0._Z12bitonic_sortPiiii --------------------------
	.section	.nv.constant0._Z12bitonic_sortPiiii,"a",@progbits
	.sectionflags	@""
	.align	4
.nv.constant0._Z12bitonic_sortPiiii:
	.zero		916


//--------------------- SYMBOLS --------------------------

	.type		.nv.reservedSmem.offset0,@object
	.size		.nv.reservedSmem.offset0,0x4
